//
// Generated by NVIDIA NVVM Compiler
//
// Compiler Build ID: CL-36424714
// Cuda compilation tools, release 13.0, V13.0.88
// Based on NVVM 20.0.0
//

.version 9.0
.target sm_100
.address_size 64

	// .globl	_Z12setup_kernelP17curandStateXORWOWm
.global .align 4 .b8 precalc_xorwow_matrix[102400];
.global .align 4 .b8 precalc_xorwow_offset_matrix[102400];
.global .align 4 .b8 mrg32k3aM1[2304];
.global .align 4 .b8 mrg32k3aM2[2304];
.global .align 4 .b8 mrg32k3aM1SubSeq[2016];
.global .align 4 .b8 mrg32k3aM2SubSeq[2016];
.global .align 4 .b8 mrg32k3aM1Seq[2304];
.global .align 4 .b8 mrg32k3aM2Seq[2304];
.const .align 8 .b8 __cr_lgamma_table[72];

.visible .entry _Z12setup_kernelP17curandStateXORWOWm(
	.param .u64 .ptr .align 1 _Z12setup_kernelP17curandStateXORWOWm_param_0,
	.param .u64 _Z12setup_kernelP17curandStateXORWOWm_param_1
)
{
	.reg .pred 	%p<24>;
	.reg .b32 	%r<410>;
	.reg .b64 	%rd<19>;

	ld.param.u64 	%rd8, [_Z12setup_kernelP17curandStateXORWOWm_param_0];
	ld.param.u64 	%rd9, [_Z12setup_kernelP17curandStateXORWOWm_param_1];
	cvta.to.global.u64 	%rd10, %rd8;
	mov.u32 	%r182, %tid.x;
	cvt.u64.u32 	%rd18, %r182;
	mul.wide.u32 	%rd11, %r182, 48;
	add.s64 	%rd2, %rd10, %rd11;
	cvt.u32.u64 	%r183, %rd9;
	xor.b32  	%r184, %r183, -1429050551;
	mul.lo.s32 	%r185, %r184, 1099087573;
	{ .reg .b32 tmp; mov.b64 {tmp, %r186}, %rd9; }
	xor.b32  	%r187, %r186, -136515619;
	mul.lo.s32 	%r188, %r187, -1703105765;
	add.s32 	%r189, %r185, %r188;
	add.s32 	%r190, %r189, 6615241;
	add.s32 	%r191, %r185, 123456789;
	st.global.v2.u32 	[%rd2], {%r190, %r191};
	xor.b32  	%r192, %r185, 362436069;
	add.s32 	%r193, %r188, 521288629;
	st.global.v2.u32 	[%rd2+8], {%r192, %r193};
	xor.b32  	%r194, %r188, 88675123;
	add.s32 	%r195, %r185, 5783321;
	st.global.v2.u32 	[%rd2+16], {%r194, %r195};
	setp.eq.s32 	%p1, %r182, 0;
	@%p1 bra 	$L__BB0_42;
	mov.b32 	%r316, 0;
$L__BB0_2:
	and.b64  	%rd4, %rd18, 3;
	setp.eq.s64 	%p2, %rd4, 0;
	@%p2 bra 	$L__BB0_41;
	mul.wide.u32 	%rd12, %r316, 3200;
	mov.u64 	%rd13, precalc_xorwow_matrix;
	add.s64 	%rd5, %rd13, %rd12;
	cvt.u32.u64 	%r2, %rd4;
	mov.b32 	%r317, 0;
$L__BB0_4:
	mov.b32 	%r330, 0;
	mov.u32 	%r331, %r330;
	mov.u32 	%r332, %r330;
	mov.u32 	%r333, %r330;
	mov.u32 	%r334, %r330;
	mov.u32 	%r323, %r330;
$L__BB0_5:
	mul.wide.u32 	%rd14, %r323, 4;
	add.s64 	%rd15, %rd2, %rd14;
	ld.global.u32 	%r10, [%rd15+4];
	shl.b32 	%r11, %r323, 5;
	mov.b32 	%r329, 0;
$L__BB0_6:
	.pragma "nounroll";
	shr.u32 	%r200, %r10, %r329;
	and.b32  	%r201, %r200, 1;
	setp.eq.b32 	%p3, %r201, 1;
	not.pred 	%p4, %p3;
	add.s32 	%r202, %r11, %r329;
	mul.lo.s32 	%r203, %r202, 5;
	mul.wide.u32 	%rd16, %r203, 4;
	add.s64 	%rd6, %rd5, %rd16;
	@%p4 bra 	$L__BB0_8;
	ld.global.u32 	%r204, [%rd6];
	xor.b32  	%r334, %r334, %r204;
	ld.global.u32 	%r205, [%rd6+4];
	xor.b32  	%r333, %r333, %r205;
	ld.global.u32 	%r206, [%rd6+8];
	xor.b32  	%r332, %r332, %r206;
	ld.global.u32 	%r207, [%rd6+12];
	xor.b32  	%r331, %r331, %r207;
	ld.global.u32 	%r208, [%rd6+16];
	xor.b32  	%r330, %r330, %r208;
$L__BB0_8:
	and.b32  	%r210, %r200, 2;
	setp.eq.s32 	%p5, %r210, 0;
	@%p5 bra 	$L__BB0_10;
	ld.global.u32 	%r211, [%rd6+20];
	xor.b32  	%r334, %r334, %r211;
	ld.global.u32 	%r212, [%rd6+24];
	xor.b32  	%r333, %r333, %r212;
	ld.global.u32 	%r213, [%rd6+28];
	xor.b32  	%r332, %r332, %r213;
	ld.global.u32 	%r214, [%rd6+32];
	xor.b32  	%r331, %r331, %r214;
	ld.global.u32 	%r215, [%rd6+36];
	xor.b32  	%r330, %r330, %r215;
$L__BB0_10:
	and.b32  	%r217, %r200, 4;
	setp.eq.s32 	%p6, %r217, 0;
	@%p6 bra 	$L__BB0_12;
	ld.global.u32 	%r218, [%rd6+40];
	xor.b32  	%r334, %r334, %r218;
	ld.global.u32 	%r219, [%rd6+44];
	xor.b32  	%r333, %r333, %r219;
	ld.global.u32 	%r220, [%rd6+48];
	xor.b32  	%r332, %r332, %r220;
	ld.global.u32 	%r221, [%rd6+52];
	xor.b32  	%r331, %r331, %r221;
	ld.global.u32 	%r222, [%rd6+56];
	xor.b32  	%r330, %r330, %r222;
$L__BB0_12:
	and.b32  	%r224, %r200, 8;
	setp.eq.s32 	%p7, %r224, 0;
	@%p7 bra 	$L__BB0_14;
	ld.global.u32 	%r225, [%rd6+60];
	xor.b32  	%r334, %r334, %r225;
	ld.global.u32 	%r226, [%rd6+64];
	xor.b32  	%r333, %r333, %r226;
	ld.global.u32 	%r227, [%rd6+68];
	xor.b32  	%r332, %r332, %r227;
	ld.global.u32 	%r228, [%rd6+72];
	xor.b32  	%r331, %r331, %r228;
	ld.global.u32 	%r229, [%rd6+76];
	xor.b32  	%r330, %r330, %r229;
$L__BB0_14:
	and.b32  	%r231, %r200, 16;
	setp.eq.s32 	%p8, %r231, 0;
	@%p8 bra 	$L__BB0_16;
	ld.global.u32 	%r232, [%rd6+80];
	xor.b32  	%r334, %r334, %r232;
	ld.global.u32 	%r233, [%rd6+84];
	xor.b32  	%r333, %r333, %r233;
	ld.global.u32 	%r234, [%rd6+88];
	xor.b32  	%r332, %r332, %r234;
	ld.global.u32 	%r235, [%rd6+92];
	xor.b32  	%r331, %r331, %r235;
	ld.global.u32 	%r236, [%rd6+96];
	xor.b32  	%r330, %r330, %r236;
$L__BB0_16:
	and.b32  	%r238, %r200, 32;
	setp.eq.s32 	%p9, %r238, 0;
	@%p9 bra 	$L__BB0_18;
	ld.global.u32 	%r239, [%rd6+100];
	xor.b32  	%r334, %r334, %r239;
	ld.global.u32 	%r240, [%rd6+104];
	xor.b32  	%r333, %r333, %r240;
	ld.global.u32 	%r241, [%rd6+108];
	xor.b32  	%r332, %r332, %r241;
	ld.global.u32 	%r242, [%rd6+112];
	xor.b32  	%r331, %r331, %r242;
	ld.global.u32 	%r243, [%rd6+116];
	xor.b32  	%r330, %r330, %r243;
$L__BB0_18:
	and.b32  	%r245, %r200, 64;
	setp.eq.s32 	%p10, %r245, 0;
	@%p10 bra 	$L__BB0_20;
	ld.global.u32 	%r246, [%rd6+120];
	xor.b32  	%r334, %r334, %r246;
	ld.global.u32 	%r247, [%rd6+124];
	xor.b32  	%r333, %r333, %r247;
	ld.global.u32 	%r248, [%rd6+128];
	xor.b32  	%r332, %r332, %r248;
	ld.global.u32 	%r249, [%rd6+132];
	xor.b32  	%r331, %r331, %r249;
	ld.global.u32 	%r250, [%rd6+136];
	xor.b32  	%r330, %r330, %r250;
$L__BB0_20:
	and.b32  	%r252, %r200, 128;
	setp.eq.s32 	%p11, %r252, 0;
	@%p11 bra 	$L__BB0_22;
	ld.global.u32 	%r253, [%rd6+140];
	xor.b32  	%r334, %r334, %r253;
	ld.global.u32 	%r254, [%rd6+144];
	xor.b32  	%r333, %r333, %r254;
	ld.global.u32 	%r255, [%rd6+148];
	xor.b32  	%r332, %r332, %r255;
	ld.global.u32 	%r256, [%rd6+152];
	xor.b32  	%r331, %r331, %r256;
	ld.global.u32 	%r257, [%rd6+156];
	xor.b32  	%r330, %r330, %r257;
$L__BB0_22:
	and.b32  	%r259, %r200, 256;
	setp.eq.s32 	%p12, %r259, 0;
	@%p12 bra 	$L__BB0_24;
	ld.global.u32 	%r260, [%rd6+160];
	xor.b32  	%r334, %r334, %r260;
	ld.global.u32 	%r261, [%rd6+164];
	xor.b32  	%r333, %r333, %r261;
	ld.global.u32 	%r262, [%rd6+168];
	xor.b32  	%r332, %r332, %r262;
	ld.global.u32 	%r263, [%rd6+172];
	xor.b32  	%r331, %r331, %r263;
	ld.global.u32 	%r264, [%rd6+176];
	xor.b32  	%r330, %r330, %r264;
$L__BB0_24:
	and.b32  	%r266, %r200, 512;
	setp.eq.s32 	%p13, %r266, 0;
	@%p13 bra 	$L__BB0_26;
	ld.global.u32 	%r267, [%rd6+180];
	xor.b32  	%r334, %r334, %r267;
	ld.global.u32 	%r268, [%rd6+184];
	xor.b32  	%r333, %r333, %r268;
	ld.global.u32 	%r269, [%rd6+188];
	xor.b32  	%r332, %r332, %r269;
	ld.global.u32 	%r270, [%rd6+192];
	xor.b32  	%r331, %r331, %r270;
	ld.global.u32 	%r271, [%rd6+196];
	xor.b32  	%r330, %r330, %r271;
$L__BB0_26:
	and.b32  	%r273, %r200, 1024;
	setp.eq.s32 	%p14, %r273, 0;
	@%p14 bra 	$L__BB0_28;
	ld.global.u32 	%r274, [%rd6+200];
	xor.b32  	%r334, %r334, %r274;
	ld.global.u32 	%r275, [%rd6+204];
	xor.b32  	%r333, %r333, %r275;
	ld.global.u32 	%r276, [%rd6+208];
	xor.b32  	%r332, %r332, %r276;
	ld.global.u32 	%r277, [%rd6+212];
	xor.b32  	%r331, %r331, %r277;
	ld.global.u32 	%r278, [%rd6+216];
	xor.b32  	%r330, %r330, %r278;
$L__BB0_28:
	and.b32  	%r280, %r200, 2048;
	setp.eq.s32 	%p15, %r280, 0;
	@%p15 bra 	$L__BB0_30;
	ld.global.u32 	%r281, [%rd6+220];
	xor.b32  	%r334, %r334, %r281;
	ld.global.u32 	%r282, [%rd6+224];
	xor.b32  	%r333, %r333, %r282;
	ld.global.u32 	%r283, [%rd6+228];
	xor.b32  	%r332, %r332, %r283;
	ld.global.u32 	%r284, [%rd6+232];
	xor.b32  	%r331, %r331, %r284;
	ld.global.u32 	%r285, [%rd6+236];
	xor.b32  	%r330, %r330, %r285;
$L__BB0_30:
	and.b32  	%r287, %r200, 4096;
	setp.eq.s32 	%p16, %r287, 0;
	@%p16 bra 	$L__BB0_32;
	ld.global.u32 	%r288, [%rd6+240];
	xor.b32  	%r334, %r334, %r288;
	ld.global.u32 	%r289, [%rd6+244];
	xor.b32  	%r333, %r333, %r289;
	ld.global.u32 	%r290, [%rd6+248];
	xor.b32  	%r332, %r332, %r290;
	ld.global.u32 	%r291, [%rd6+252];
	xor.b32  	%r331, %r331, %r291;
	ld.global.u32 	%r292, [%rd6+256];
	xor.b32  	%r330, %r330, %r292;
$L__BB0_32:
	and.b32  	%r294, %r200, 8192;
	setp.eq.s32 	%p17, %r294, 0;
	@%p17 bra 	$L__BB0_34;
	ld.global.u32 	%r295, [%rd6+260];
	xor.b32  	%r334, %r334, %r295;
	ld.global.u32 	%r296, [%rd6+264];
	xor.b32  	%r333, %r333, %r296;
	ld.global.u32 	%r297, [%rd6+268];
	xor.b32  	%r332, %r332, %r297;
	ld.global.u32 	%r298, [%rd6+272];
	xor.b32  	%r331, %r331, %r298;
	ld.global.u32 	%r299, [%rd6+276];
	xor.b32  	%r330, %r330, %r299;
$L__BB0_34:
	and.b32  	%r301, %r200, 16384;
	setp.eq.s32 	%p18, %r301, 0;
	@%p18 bra 	$L__BB0_36;
	ld.global.u32 	%r302, [%rd6+280];
	xor.b32  	%r334, %r334, %r302;
	ld.global.u32 	%r303, [%rd6+284];
	xor.b32  	%r333, %r333, %r303;
	ld.global.u32 	%r304, [%rd6+288];
	xor.b32  	%r332, %r332, %r304;
	ld.global.u32 	%r305, [%rd6+292];
	xor.b32  	%r331, %r331, %r305;
	ld.global.u32 	%r306, [%rd6+296];
	xor.b32  	%r330, %r330, %r306;
$L__BB0_36:
	and.b32  	%r308, %r200, 32768;
	setp.eq.s32 	%p19, %r308, 0;
	@%p19 bra 	$L__BB0_38;
	ld.global.u32 	%r309, [%rd6+300];
	xor.b32  	%r334, %r334, %r309;
	ld.global.u32 	%r310, [%rd6+304];
	xor.b32  	%r333, %r333, %r310;
	ld.global.u32 	%r311, [%rd6+308];
	xor.b32  	%r332, %r332, %r311;
	ld.global.u32 	%r312, [%rd6+312];
	xor.b32  	%r331, %r331, %r312;
	ld.global.u32 	%r313, [%rd6+316];
	xor.b32  	%r330, %r330, %r313;
$L__BB0_38:
	add.s32 	%r329, %r329, 16;
	setp.ne.s32 	%p20, %r329, 32;
	@%p20 bra 	$L__BB0_6;
	mad.lo.s32 	%r314, %r323, -31, %r11;
	add.s32 	%r323, %r314, 1;
	setp.ne.s32 	%p21, %r323, 5;
	@%p21 bra 	$L__BB0_5;
	st.global.u32 	[%rd2+4], %r334;
	st.global.u32 	[%rd2+8], %r333;
	st.global.u32 	[%rd2+12], %r332;
	st.global.u32 	[%rd2+16], %r331;
	st.global.u32 	[%rd2+20], %r330;
	add.s32 	%r317, %r317, 1;
	setp.lt.u32 	%p22, %r317, %r2;
	@%p22 bra 	$L__BB0_4;
$L__BB0_41:
	shr.u64 	%rd7, %rd18, 2;
	add.s32 	%r316, %r316, 1;
	setp.gt.u64 	%p23, %rd18, 3;
	mov.u64 	%rd18, %rd7;
	@%p23 bra 	$L__BB0_2;
$L__BB0_42:
	mov.b32 	%r315, 0;
	st.global.v2.u32 	[%rd2+24], {%r315, %r315};
	st.global.u32 	[%rd2+32], %r315;
	mov.b64 	%rd17, 0;
	st.global.u64 	[%rd2+40], %rd17;
	ret;

}
	// .globl	_Z8generateP17curandStateXORWOWPf
.visible .entry _Z8generateP17curandStateXORWOWPf(
	.param .u64 .ptr .align 1 _Z8generateP17curandStateXORWOWPf_param_0,
	.param .u64 .ptr .align 1 _Z8generateP17curandStateXORWOWPf_param_1
)
{
	.reg .b32 	%r<19>;
	.reg .b32 	%f<4>;
	.reg .b64 	%rd<9>;
	.reg .b64 	%fd<2>;

	ld.param.u64 	%rd1, [_Z8generateP17curandStateXORWOWPf_param_0];
	ld.param.u64 	%rd2, [_Z8generateP17curandStateXORWOWPf_param_1];
	cvta.to.global.u64 	%rd3, %rd2;
	cvta.to.global.u64 	%rd4, %rd1;
	mov.u32 	%r1, %tid.x;
	mul.wide.u32 	%rd5, %r1, 48;
	add.s64 	%rd6, %rd4, %rd5;
	ld.global.v2.u32 	{%r2, %r3}, [%rd6];
	ld.global.v2.u32 	{%r4, %r5}, [%rd6+8];
	ld.global.v2.u32 	{%r6, %r7}, [%rd6+16];
	ld.global.v2.u32 	{%r8, %r9}, [%rd6+24];
	ld.global.f32 	%f1, [%rd6+32];
	ld.global.f64 	%fd1, [%rd6+40];
	shr.u32 	%r10, %r3, 2;
	xor.b32  	%r11, %r10, %r3;
	shl.b32 	%r12, %r7, 4;
	shl.b32 	%r13, %r11, 1;
	xor.b32  	%r14, %r12, %r13;
	xor.b32  	%r15, %r14, %r7;
	xor.b32  	%r16, %r15, %r11;
	add.s32 	%r17, %r2, 362437;
	add.s32 	%r18, %r16, %r17;
	cvt.rn.f32.u32 	%f2, %r18;
	fma.rn.f32 	%f3, %f2, 0f2F800000, 0f2F000000;
	mul.wide.u32 	%rd7, %r1, 4;
	add.s64 	%rd8, %rd3, %rd7;
	st.global.f32 	[%rd8], %f3;
	st.global.v2.u32 	[%rd6], {%r17, %r4};
	st.global.v2.u32 	[%rd6+8], {%r5, %r6};
	st.global.v2.u32 	[%rd6+16], {%r7, %r16};
	st.global.v2.u32 	[%rd6+24], {%r8, %r9};
	st.global.f32 	[%rd6+32], %f1;
	st.global.f64 	[%rd6+40], %fd1;
	ret;

}


// ===== COMPILED SASS (sm_100) =====

	.target	sm_100

	.elftype	@"ET_EXEC"


//--------------------- .note.nv.tkinfo           --------------------------
	.section	.note.nv.tkinfo,"",@"SHT_NOTE"
	.sectionflags	@"SHF_NOTE_NV_TKINFO"
	.tkinfo
        /*0018*/ 	.word	0x00000002
        /*0030*/ 	.string	""
        /*0030*/ 	.string	"ptxas"
        /*0030*/ 	.string	"Cuda compilation tools, release 13.0, V13.0.88"
        /*0030*/ 	.string	"Build cuda_13.0.r13.0/compiler.36424714_0"
        /*0030*/ 	.string	"-arch sm_100 -m 64 "



//--------------------- .note.nv.cuinfo           --------------------------
	.section	.note.nv.cuinfo,"",@"SHT_NOTE"
	.sectionflags	@"SHF_NOTE_NV_CUINFO"
        /*0018*/ 	.short	0x0002
        /*001a*/ 	.short	0x0064
        /*001c*/ 	.short	0x0082
	.zero		2


//--------------------- .nv.info                  --------------------------
	.section	.nv.info,"",@"SHT_CUDA_INFO"
	.align	4


	//----- nvinfo : EIATTR_REGCOUNT
	.align		4
        /*0000*/ 	.byte	0x04, 0x2f
        /*0002*/ 	.short	(.L_10 - .L_9)
	.align		4
.L_9:
        /*0004*/ 	.word	index@(_Z12setup_kernelP17curandStateXORWOWm)
        /*0008*/ 	.word	0x0000001f


	//----- nvinfo : EIATTR_FRAME_SIZE
	.align		4
.L_10:
        /*000c*/ 	.byte	0x04, 0x11
        /*000e*/ 	.short	(.L_12 - .L_11)
	.align		4
.L_11:
        /*0010*/ 	.word	index@(_Z12setup_kernelP17curandStateXORWOWm)
        /*0014*/ 	.word	0x00000000


	//----- nvinfo : EIATTR_REGCOUNT
	.align		4
.L_12:
        /*0018*/ 	.byte	0x04, 0x2f
        /*001a*/ 	.short	(.L_14 - .L_13)
	.align		4
.L_13:
        /*001c*/ 	.word	index@(_Z8generateP17curandStateXORWOWPf)
        /*0020*/ 	.word	0x0000001a


	//----- nvinfo : EIATTR_FRAME_SIZE
	.align		4
.L_14:
        /*0024*/ 	.byte	0x04, 0x11
        /*0026*/ 	.short	(.L_16 - .L_15)
	.align		4
.L_15:
        /*0028*/ 	.word	index@(_Z8generateP17curandStateXORWOWPf)
        /*002c*/ 	.word	0x00000000


	//----- nvinfo : EIATTR_MIN_STACK_SIZE
	.align		4
.L_16:
        /*0030*/ 	.byte	0x04, 0x12
        /*0032*/ 	.short	(.L_18 - .L_17)
	.align		4
.L_17:
        /*0034*/ 	.word	index@(_Z8generateP17curandStateXORWOWPf)
        /*0038*/ 	.word	0x00000000


	//----- nvinfo : EIATTR_MIN_STACK_SIZE
	.align		4
.L_18:
        /*003c*/ 	.byte	0x04, 0x12
        /*003e*/ 	.short	(.L_20 - .L_19)
	.align		4
.L_19:
        /*0040*/ 	.word	index@(_Z12setup_kernelP17curandStateXORWOWm)
        /*0044*/ 	.word	0x00000000
.L_20:


//--------------------- .nv.compat                --------------------------
	.section	.nv.compat,"",@"SHT_CUDA_COMPAT_INFO"
	.align	4
        /*0000*/ 	.byte	0x02, 0x09, 0x00, 0x00, 0x02, 0x02, 0x01, 0x00, 0x02, 0x05, 0x05, 0x00, 0x03, 0x07, 0x01, 0x01
        /*0010*/ 	.byte	0x02, 0x03, 0x00, 0x00, 0x02, 0x06, 0x01, 0x00, 0x04, 0x0b, 0x08, 0x00, 0x09, 0x00, 0x00, 0x00
        /*0020*/ 	.byte	0x00, 0x00, 0x00, 0x00


//--------------------- .nv.info._Z8generateP17curandStateXORWOWPf --------------------------
	.section	.nv.info._Z8generateP17curandStateXORWOWPf,"",@"SHT_CUDA_INFO"
	.sectionflags	@""
	.align	4


	//----- nvinfo : EIATTR_CUDA_API_VERSION
	.align		4
        /*0000*/ 	.byte	0x04, 0x37
        /*0002*/ 	.short	(.L_22 - .L_21)
.L_21:
        /*0004*/ 	.word	0x00000082


	//----- nvinfo : EIATTR_KPARAM_INFO
	.align		4
.L_22:
        /*0008*/ 	.byte	0x04, 0x17
        /*000a*/ 	.short	(.L_24 - .L_23)
.L_23:
        /*000c*/ 	.word	0x00000000
        /*0010*/ 	.short	0x0001
        /*0012*/ 	.short	0x0008
        /*0014*/ 	.byte	0x00, 0xf5, 0x21, 0x00


	//----- nvinfo : EIATTR_KPARAM_INFO
	.align		4
.L_24:
        /*0018*/ 	.byte	0x04, 0x17
        /*001a*/ 	.short	(.L_26 - .L_25)
.L_25:
        /*001c*/ 	.word	0x00000000
        /*0020*/ 	.short	0x0000
        /*0022*/ 	.short	0x0000
        /*0024*/ 	.byte	0x00, 0xf5, 0x21, 0x00


	//----- nvinfo : EIATTR_SPARSE_MMA_MASK
	.align		4
.L_26:
        /*0028*/ 	.byte	0x03, 0x50
        /*002a*/ 	.short	0x0000


	//----- nvinfo : EIATTR_MAXREG_COUNT
	.align		4
        /*002c*/ 	.byte	0x03, 0x1b
        /*002e*/ 	.short	0x00ff


	//----- nvinfo : EIATTR_MERCURY_ISA_VERSION
	.align		4
        /*0030*/ 	.byte	0x03, 0x5f
        /*0032*/ 	.short	0x0101


	//----- nvinfo : EIATTR_VRC_CTA_INIT_COUNT
	.align		4
        /*0034*/ 	.byte	0x02, 0x4a
	.zero		1
	.zero		1


	//----- nvinfo : EIATTR_EXIT_INSTR_OFFSETS
	.align		4
        /*0038*/ 	.byte	0x04, 0x1c
        /*003a*/ 	.short	(.L_28 - .L_27)


	//   ....[0]....
.L_27:
        /*003c*/ 	.word	0x00000230


	//----- nvinfo : EIATTR_CBANK_PARAM_SIZE
	.align		4
.L_28:
        /*0040*/ 	.byte	0x03, 0x19
        /*0042*/ 	.short	0x0010


	//----- nvinfo : EIATTR_PARAM_CBANK
	.align		4
        /*0044*/ 	.byte	0x04, 0x0a
        /*0046*/ 	.short	(.L_30 - .L_29)
	.align		4
.L_29:
        /*0048*/ 	.word	index@(.nv.constant0._Z8generateP17curandStateXORWOWPf)
        /*004c*/ 	.short	0x0380
        /*004e*/ 	.short	0x0010


	//----- nvinfo : EIATTR_SW_WAR
	.align		4
.L_30:
        /*0050*/ 	.byte	0x04, 0x36
        /*0052*/ 	.short	(.L_32 - .L_31)
.L_31:
        /*0054*/ 	.word	0x00000008
.L_32:


//--------------------- .nv.info._Z12setup_kernelP17curandStateXORWOWm --------------------------
	.section	.nv.info._Z12setup_kernelP17curandStateXORWOWm,"",@"SHT_CUDA_INFO"
	.sectionflags	@""
	.align	4


	//----- nvinfo : EIATTR_CUDA_API_VERSION
	.align		4
        /*0000*/ 	.byte	0x04, 0x37
        /*0002*/ 	.short	(.L_34 - .L_33)
.L_33:
        /*0004*/ 	.word	0x00000082


	//----- nvinfo : EIATTR_KPARAM_INFO
	.align		4
.L_34:
        /*0008*/ 	.byte	0x04, 0x17
        /*000a*/ 	.short	(.L_36 - .L_35)
.L_35:
        /*000c*/ 	.word	0x00000000
        /*0010*/ 	.short	0x0001
        /*0012*/ 	.short	0x0008
        /*0014*/ 	.byte	0x00, 0xf0, 0x21, 0x00


	//----- nvinfo : EIATTR_KPARAM_INFO
	.align		4
.L_36:
        /*0018*/ 	.byte	0x04, 0x17
        /*001a*/ 	.short	(.L_38 - .L_37)
.L_37:
        /*001c*/ 	.word	0x00000000
        /*0020*/ 	.short	0x0000
        /*0022*/ 	.short	0x0000
        /*0024*/ 	.byte	0x00, 0xf5, 0x21, 0x00


	//----- nvinfo : EIATTR_SPARSE_MMA_MASK
	.align		4
.L_38:
        /*0028*/ 	.byte	0x03, 0x50
        /*002a*/ 	.short	0x0000


	//----- nvinfo : EIATTR_MAXREG_COUNT
	.align		4
        /*002c*/ 	.byte	0x03, 0x1b
        /*002e*/ 	.short	0x00ff


	//----- nvinfo : EIATTR_MERCURY_ISA_VERSION
	.align		4
        /*0030*/ 	.byte	0x03, 0x5f
        /*0032*/ 	.short	0x0101


	//----- nvinfo : EIATTR_VRC_CTA_INIT_COUNT
	.align		4
        /*0034*/ 	.byte	0x02, 0x4a
	.zero		1
	.zero		1


	//----- nvinfo : EIATTR_EXIT_INSTR_OFFSETS
	.align		4
        /*0038*/ 	.byte	0x04, 0x1c
        /*003a*/ 	.short	(.L_40 - .L_39)


	//   ....[0]....
.L_39:
        /*003c*/ 	.word	0x00000f20


	//----- nvinfo : EIATTR_CRS_STACK_SIZE
	.align		4
.L_40:
        /*0040*/ 	.byte	0x04, 0x1e
        /*0042*/ 	.short	(.L_42 - .L_41)
.L_41:
        /*0044*/ 	.word	0x00000000


	//----- nvinfo : EIATTR_CBANK_PARAM_SIZE
	.align		4
.L_42:
        /*0048*/ 	.byte	0x03, 0x19
        /*004a*/ 	.short	0x0010


	//----- nvinfo : EIATTR_PARAM_CBANK
	.align		4
        /*004c*/ 	.byte	0x04, 0x0a
        /*004e*/ 	.short	(.L_44 - .L_43)
	.align		4
.L_43:
        /*0050*/ 	.word	index@(.nv.constant0._Z12setup_kernelP17curandStateXORWOWm)
        /*0054*/ 	.short	0x0380
        /*0056*/ 	.short	0x0010


	//----- nvinfo : EIATTR_SW_WAR
	.align		4
.L_44:
        /*0058*/ 	.byte	0x04, 0x36
        /*005a*/ 	.short	(.L_46 - .L_45)
.L_45:
        /*005c*/ 	.word	0x00000008
.L_46:


//--------------------- .nv.callgraph             --------------------------
	.section	.nv.callgraph,"",@"SHT_CUDA_CALLGRAPH"
	.align	4
	.sectionentsize	8
	.align		4
        /*0000*/ 	.word	0x00000000
	.align		4
        /*0004*/ 	.word	0xffffffff
	.align		4
        /*0008*/ 	.word	0x00000000
	.align		4
        /*000c*/ 	.word	0xfffffffe
	.align		4
        /*0010*/ 	.word	0x00000000
	.align		4
        /*0014*/ 	.word	0xfffffffd
	.align		4
        /*0018*/ 	.word	0x00000000
	.align		4
        /*001c*/ 	.word	0xfffffffc


//--------------------- .nv.constant4             --------------------------
	.section	.nv.constant4,"a",@progbits
	.align	8
	.align		8
.nv.constant4:
        /*0000*/ 	.dword	precalc_xorwow_matrix
	.align		8
        /*0008*/ 	.dword	precalc_xorwow_offset_matrix
	.align		8
        /*0010*/ 	.dword	mrg32k3aM1
	.align		8
        /*0018*/ 	.dword	mrg32k3aM2
	.align		8
        /*0020*/ 	.dword	mrg32k3aM1SubSeq
	.align		8
        /*0028*/ 	.dword	mrg32k3aM2SubSeq
	.align		8
        /*0030*/ 	.dword	mrg32k3aM1Seq
	.align		8
        /*0038*/ 	.dword	mrg32k3aM2Seq


//--------------------- .nv.constant3             --------------------------
	.section	.nv.constant3,"a",@progbits
	.align	8
.nv.constant3:
	.type		__cr_lgamma_table,@object
	.size		__cr_lgamma_table,(.L_8 - __cr_lgamma_table)
__cr_lgamma_table:
        /*0000*/ 	.byte	0x00, 0x00, 0x00, 0x00, 0x00, 0x00, 0x00, 0x00, 0x00, 0x00, 0x00, 0x00, 0x00, 0x00, 0x00, 0x00
        /*0010*/ 	.byte	0xef, 0x39, 0xfa, 0xfe, 0x42, 0x2e, 0xe6, 0x3f, 0x02, 0x20, 0x2a, 0xfa, 0x0b, 0xab, 0xfc, 0x3f
        /*0020*/ 	.byte	0xf9, 0x2c, 0x92, 0x7c, 0xa7, 0x6c, 0x09, 0x40, 0xc9, 0x79, 0x44, 0x3c, 0x64, 0x26, 0x13, 0x40
        /*0030*/ 	.byte	0xca, 0x01, 0xcf, 0x3a, 0x27, 0x51, 0x1a, 0x40, 0x30, 0xcc, 0x2d, 0xf3, 0xe1, 0x0c, 0x21, 0x40
        /*0040*/ 	.byte	0x0d, 0xb7, 0xfc, 0x82, 0x8e, 0x35, 0x25, 0x40
.L_8:


//--------------------- .text._Z8generateP17curandStateXORWOWPf --------------------------
	.section	.text._Z8generateP17curandStateXORWOWPf,"ax",@progbits
	.align	128
        .global         _Z8generateP17curandStateXORWOWPf
        .type           _Z8generateP17curandStateXORWOWPf,@function
        .size           _Z8generateP17curandStateXORWOWPf,(.L_x_10 - _Z8generateP17curandStateXORWOWPf)
        .other          _Z8generateP17curandStateXORWOWPf,@"STO_CUDA_ENTRY STV_DEFAULT"
_Z8generateP17curandStateXORWOWPf:
.text._Z8generateP17curandStateXORWOWPf:
[----:B------:R-:W-:Y:S01]  /*0000*/  LDC R1, c[0x0][0x37c] ;  /* 0x0000df00ff017b82 */ /* 0x000fe20000000800 */
[----:B------:R-:W0:Y:S07]  /*0010*/  S2R R23, SR_TID.X ;  /* 0x0000000000177919 */ /* 0x000e2e0000002100 */
[----:B------:R-:W0:Y:S01]  /*0020*/  LDC.64 R2, c[0x0][0x380] ;  /* 0x0000e000ff027b82 */ /* 0x000e220000000a00 */
[----:B------:R-:W1:Y:S07]  /*0030*/  LDCU.64 UR4, c[0x0][0x358] ;  /* 0x00006b00ff0477ac */ /* 0x000e6e0008000a00 */
[----:B------:R-:W2:Y:S01]  /*0040*/  LDC.64 R12, c[0x0][0x388] ;  /* 0x0000e200ff0c7b82 */ /* 0x000ea20000000a00 */
[----:B0-----:R-:W-:-:S05]  /*0050*/  IMAD.WIDE.U32 R2, R23, 0x30, R2 ;  /* 0x0000003017027825 */ /* 0x001fca00078e0002 */
[----:B-1----:R-:W3:Y:S04]  /*0060*/  LDG.E.64 R18, desc[UR4][R2.64] ;  /* 0x0000000402127981 */ /* 0x002ee8000c1e1b00 */
[----:B------:R-:W4:Y:S04]  /*0070*/  LDG.E.64 R8, desc[UR4][R2.64+0x10] ;  /* 0x0000100402087981 */ /* 0x000f28000c1e1b00 */
[----:B------:R-:W5:Y:S04]  /*0080*/  LDG.E.64 R10, desc[UR4][R2.64+0x8] ;  /* 0x00000804020a7981 */ /* 0x000f68000c1e1b00 */
[----:B------:R-:W5:Y:S04]  /*0090*/  LDG.E.64 R6, desc[UR4][R2.64+0x18] ;  /* 0x0000180402067981 */ /* 0x000f68000c1e1b00 */
[----:B------:R-:W5:Y:S04]  /*00a0*/  LDG.E.64 R4, desc[UR4][R2.64+0x28] ;  /* 0x0000280402047981 */ /* 0x000f68000c1e1b00 */
[----:B------:R-:W5:Y:S01]  /*00b0*/  LDG.E R15, desc[UR4][R2.64+0x20] ;  /* 0x00002004020f7981 */ /* 0x000f62000c1e1900 */
[----:B------:R-:W-:-:S02]  /*00c0*/  IMAD.MOV.U32 R21, RZ, RZ, 0x2f800000 ;  /* 0x2f800000ff157424 */ /* 0x000fc400078e00ff */
[----:B--2---:R-:W-:Y:S01]  /*00d0*/  IMAD.WIDE.U32 R12, R23, 0x4, R12 ;  /* 0x00000004170c7825 */ /* 0x004fe200078e000c */
[----:B---3--:R-:W-:-:S03]  /*00e0*/  SHF.R.U32.HI R0, RZ, 0x2, R19 ;  /* 0x00000002ff007819 */ /* 0x008fc60000011613 */
[----:B------:R-:W-:Y:S01]  /*00f0*/  VIADD R18, R18, 0x587c5 ;  /* 0x000587c512127836 */ /* 0x000fe20000000000 */
[----:B------:R-:W-:Y:S01]  /*0100*/  LOP3.LUT R0, R0, R19, RZ, 0x3c, !PT ;  /* 0x0000001300007212 */ /* 0x000fe200078e3cff */
[C---:B----4-:R-:W-:Y:S01]  /*0110*/  IMAD.SHL.U32 R14, R9.reuse, 0x10, RZ ;  /* 0x00000010090e7824 */ /* 0x050fe200078e00ff */
[----:B------:R-:W-:Y:S02]  /*0120*/  MOV R23, R8 ;  /* 0x0000000800177202 */ /* 0x000fe40000000f00 */
[----:B------:R-:W-:Y:S01]  /*0130*/  SHF.L.U32 R16, R0, 0x1, RZ ;  /* 0x0000000100107819 */ /* 0x000fe200000006ff */
[----:B-----5:R-:W-:Y:S01]  /*0140*/  IMAD.MOV.U32 R19, RZ, RZ, R10 ;  /* 0x000000ffff137224 */ /* 0x020fe200078e000a */
[----:B------:R-:W-:Y:S02]  /*0150*/  MOV R22, R11 ;  /* 0x0000000b00167202 */ /* 0x000fe40000000f00 */
[----:B------:R-:W-:Y:S01]  /*0160*/  LOP3.LUT R17, R9, R14, R16, 0x96, !PT ;  /* 0x0000000e09117212 */ /* 0x000fe200078e9610 */
[----:B------:R-:W-:-:S03]  /*0170*/  IMAD.MOV.U32 R16, RZ, RZ, R9 ;  /* 0x000000ffff107224 */ /* 0x000fc600078e0009 */
[----:B------:R-:W-:-:S04]  /*0180*/  LOP3.LUT R17, R17, R0, RZ, 0x3c, !PT ;  /* 0x0000000011117212 */ /* 0x000fc800078e3cff */
[----:B------:R-:W-:-:S04]  /*0190*/  IADD3 R0, PT, PT, R17, R18, RZ ;  /* 0x0000001211007210 */ /* 0x000fc80007ffe0ff */
[----:B------:R-:W-:-:S05]  /*01a0*/  I2FP.F32.U32 R0, R0 ;  /* 0x0000000000007245 */ /* 0x000fca0000201000 */
[----:B------:R-:W-:-:S05]  /*01b0*/  FFMA R21, R0, R21, 1.1641532182693481445e-10 ;  /* 0x2f00000000157423 */ /* 0x000fca0000000015 */
[----:B------:R-:W-:Y:S04]  /*01c0*/  STG.E desc[UR4][R12.64], R21 ;  /* 0x000000150c007986 */ /* 0x000fe8000c101904 */
[----:B------:R-:W-:Y:S04]  /*01d0*/  STG.E.64 desc[UR4][R2.64], R18 ;  /* 0x0000001202007986 */ /* 0x000fe8000c101b04 */
[----:B------:R-:W-:Y:S04]  /*01e0*/  STG.E.64 desc[UR4][R2.64+0x8], R22 ;  /* 0x0000081602007986 */ /* 0x000fe8000c101b04 */
[----:B------:R-:W-:Y:S04]  /*01f0*/  STG.E.64 desc[UR4][R2.64+0x10], R16 ;  /* 0x0000101002007986 */ /* 0x000fe8000c101b04 */
[----:B------:R-:W-:Y:S04]  /*0200*/  STG.E.64 desc[UR4][R2.64+0x18], R6 ;  /* 0x0000180602007986 */ /* 0x000fe8000c101b04 */
[----:B------:R-:W-:Y:S04]  /*0210*/  STG.E.64 desc[UR4][R2.64+0x28], R4 ;  /* 0x0000280402007986 */ /* 0x000fe8000c101b04 */
[----:B------:R-:W-:Y:S01]  /*0220*/  STG.E desc[UR4][R2.64+0x20], R15 ;  /* 0x0000200f02007986 */ /* 0x000fe2000c101904 */
[----:B------:R-:W-:Y:S05]  /*0230*/  EXIT ;  /* 0x000000000000794d */ /* 0x000fea0003800000 */
.L_x_0:
[----:B------:R-:W-:-:S00]  /*0240*/  BRA `(.L_x_0) ;  /* 0xfffffffc00fc7947 */ /* 0x000fc0000383ffff */
[----:B------:R-:W-:-:S00]  /*0250*/  NOP ;  /* 0x0000000000007918 */ /* 0x000fc00000000000 */
        /* <DEDUP_REMOVED lines=10> */
.L_x_10:


//--------------------- .text._Z12setup_kernelP17curandStateXORWOWm --------------------------
	.section	.text._Z12setup_kernelP17curandStateXORWOWm,"ax",@progbits
	.align	128
        .global         _Z12setup_kernelP17curandStateXORWOWm
        .type           _Z12setup_kernelP17curandStateXORWOWm,@function
        .size           _Z12setup_kernelP17curandStateXORWOWm,(.L_x_11 - _Z12setup_kernelP17curandStateXORWOWm)
        .other          _Z12setup_kernelP17curandStateXORWOWm,@"STO_CUDA_ENTRY STV_DEFAULT"
_Z12setup_kernelP17curandStateXORWOWm:
.text._Z12setup_kernelP17curandStateXORWOWm:
[----:B------:R-:W-:Y:S08]  /*0000*/  LDC R1, c[0x0][0x37c] ;  /* 0x0000df00ff017b82 */ /* 0x000ff00000000800 */
[----:B------:R-:W0:Y:S01]  /*0010*/  LDC.64 R4, c[0x0][0x388] ;  /* 0x0000e200ff047b82 */ /* 0x000e220000000a00 */
[----:B------:R-:W1:Y:S01]  /*0020*/  S2R R13, SR_TID.X ;  /* 0x00000000000d7919 */ /* 0x000e620000002100 */
[----:B------:R-:W2:Y:S01]  /*0030*/  LDCU.64 UR4, c[0x0][0x358] ;  /* 0x00006b00ff0477ac */ /* 0x000ea20008000a00 */
[----:B------:R-:W-:Y:S05]  /*0040*/  BSSY.RECONVERGENT B0, `(.L_x_1) ;  /* 0x00000e7000007945 */ /* 0x000fea0003800200 */
[----:B------:R-:W1:Y:S01]  /*0050*/  LDC.64 R2, c[0x0][0x380] ;  /* 0x0000e000ff027b82 */ /* 0x000e620000000a00 */
[----:B0-----:R-:W-:-:S02]  /*0060*/  LOP3.LUT R0, R4, 0xaad26b49, RZ, 0x3c, !PT ;  /* 0xaad26b4904007812 */ /* 0x001fc400078e3cff */
[----:B------:R-:W-:-:S03]  /*0070*/  LOP3.LUT R4, R5, 0xf7dcefdd, RZ, 0x3c, !PT ;  /* 0xf7dcefdd05047812 */ /* 0x000fc600078e3cff */
[----:B------:R-:W-:Y:S02]  /*0080*/  IMAD R0, R0, 0x4182bed5, RZ ;  /* 0x4182bed500007824 */ /* 0x000fe400078e02ff */
[----:B------:R-:W-:Y:S02]  /*0090*/  IMAD R5, R4, -0x658354e5, RZ ;  /* 0x9a7cab1b04057824 */ /* 0x000fe400078e02ff */
[----:B-1----:R-:W-:Y:S01]  /*00a0*/  IMAD.WIDE.U32 R2, R13, 0x30, R2 ;  /* 0x000000300d027825 */ /* 0x002fe200078e0002 */
[C---:B------:R-:W-:Y:S02]  /*00b0*/  LOP3.LUT R8, R0.reuse, 0x159a55e5, RZ, 0x3c, !PT ;  /* 0x159a55e500087812 */ /* 0x040fe400078e3cff */
[C---:B------:R-:W-:Y:S01]  /*00c0*/  IADD3 R6, PT, PT, R0.reuse, 0x64f0c9, R5 ;  /* 0x0064f0c900067810 */ /* 0x040fe20007ffe005 */
[C---:B------:R-:W-:Y:S01]  /*00d0*/  VIADD R7, R0.reuse, 0x75bcd15 ;  /* 0x075bcd1500077836 */ /* 0x040fe20000000000 */
[----:B------:R-:W-:Y:S01]  /*00e0*/  LOP3.LUT R10, R5, 0x5491333, RZ, 0x3c, !PT ;  /* 0x05491333050a7812 */ /* 0x000fe200078e3cff */
[----:B------:R-:W-:Y:S01]  /*00f0*/  VIADD R11, R0, 0x583f19 ;  /* 0x00583f19000b7836 */ /* 0x000fe20000000000 */
[----:B------:R-:W-:Y:S01]  /*0100*/  ISETP.NE.AND P0, PT, R13, RZ, PT ;  /* 0x000000ff0d00720c */ /* 0x000fe20003f05270 */
[----:B------:R-:W-:Y:S01]  /*0110*/  VIADD R9, R5, 0x1f123bb5 ;  /* 0x1f123bb505097836 */ /* 0x000fe20000000000 */
[----:B--2---:R0:W-:Y:S04]  /*0120*/  STG.E.64 desc[UR4][R2.64], R6 ;  /* 0x0000000602007986 */ /* 0x0041e8000c101b04 */
[----:B------:R0:W-:Y:S04]  /*0130*/  STG.E.64 desc[UR4][R2.64+0x8], R8 ;  /* 0x0000080802007986 */ /* 0x0001e8000c101b04 */
[----:B------:R0:W-:Y:S03]  /*0140*/  STG.E.64 desc[UR4][R2.64+0x10], R10 ;  /* 0x0000100a02007986 */ /* 0x0001e6000c101b04 */
[----:B------:R-:W-:Y:S05]  /*0150*/  @!P0 BRA `(.L_x_2) ;  /* 0x0000000c00548947 */ /* 0x000fea0003800000 */
[----:B------:R-:W-:Y:S01]  /*0160*/  IMAD.MOV.U32 R0, RZ, RZ, R13 ;  /* 0x000000ffff007224 */ /* 0x000fe200078e000d */
[----:B0-----:R-:W-:-:S07]  /*0170*/  CS2R R10, SRZ ;  /* 0x00000000000a7805 */ /* 0x001fce000001ff00 */
.L_x_8:
[----:B0-----:R-:W-:Y:S01]  /*0180*/  LOP3.LUT R2, R0, 0x3, RZ, 0xc0, !PT ;  /* 0x0000000300027812 */ /* 0x001fe200078ec0ff */
[----:B------:R-:W-:Y:S03]  /*0190*/  BSSY.RECONVERGENT B1, `(.L_x_3) ;  /* 0x00000cb000017945 */ /* 0x000fe60003800200 */
[----:B------:R-:W-:-:S04]  /*01a0*/  ISETP.NE.U32.AND P0, PT, R2, RZ, PT ;  /* 0x000000ff0200720c */ /* 0x000fc80003f05070 */
[----:B------:R-:W-:-:S13]  /*01b0*/  ISETP.NE.AND.EX P0, PT, RZ, RZ, PT, P0 ;  /* 0x000000ffff00720c */ /* 0x000fda0003f05300 */
[----:B------:R-:W-:Y:S05]  /*01c0*/  @!P0 BRA `(.L_x_4) ;  /* 0x0000000c001c8947 */ /* 0x000fea0003800000 */
[----:B------:R-:W0:Y:S01]  /*01d0*/  LDC.64 R6, c[0x4][RZ] ;  /* 0x01000000ff067b82 */ /* 0x000e220000000a00 */
[----:B------:R-:W-:Y:S02]  /*01e0*/  IMAD.MOV.U32 R12, RZ, RZ, RZ ;  /* 0x000000ffff0c7224 */ /* 0x000fe400078e00ff */
[----:B0-----:R-:W-:-:S07]  /*01f0*/  IMAD.WIDE.U32 R6, R10, 0xc80, R6 ;  /* 0x00000c800a067825 */ /* 0x001fce00078e0006 */
.L_x_7:
[----:B0-----:R-:W-:Y:S01]  /*0200*/  IMAD.MOV.U32 R13, RZ, RZ, RZ ;  /* 0x000000ffff0d7224 */ /* 0x001fe200078e00ff */
[----:B------:R-:W-:Y:S01]  /*0210*/  CS2R R2, SRZ ;  /* 0x0000000000027805 */ /* 0x000fe2000001ff00 */
[----:B------:R-:W-:Y:S01]  /*0220*/  IMAD.MOV.U32 R15, RZ, RZ, RZ ;  /* 0x000000ffff0f7224 */ /* 0x000fe200078e00ff */
[----:B------:R-:W-:-:S07]  /*0230*/  CS2R R4, SRZ ;  /* 0x0000000000047805 */ /* 0x000fce000001ff00 */
.L_x_6:
[----:B------:R-:W0:Y:S01]  /*0240*/  S2R R14, SR_TID.X ;  /* 0x00000000000e7919 */ /* 0x000e220000002100 */
[----:B------:R-:W0:Y:S02]  /*0250*/  LDC.64 R8, c[0x0][0x380] ;  /* 0x0000e000ff087b82 */ /* 0x000e240000000a00 */
[----:B0-----:R-:W-:-:S04]  /*0260*/  IMAD.WIDE.U32 R8, R14, 0x30, R8 ;  /* 0x000000300e087825 */ /* 0x001fc800078e0008 */
[----:B------:R-:W-:-:S05]  /*0270*/  IMAD.WIDE.U32 R8, R15, 0x4, R8 ;  /* 0x000000040f087825 */ /* 0x000fca00078e0008 */
[----:B------:R0:W5:Y:S01]  /*0280*/  LDG.E R16, desc[UR4][R8.64+0x4] ;  /* 0x0000040408107981 */ /* 0x000162000c1e1900 */
[----:B------:R-:W-:-:S07]  /*0290*/  IMAD.MOV.U32 R17, RZ, RZ, RZ ;  /* 0x000000ffff117224 */ /* 0x000fce00078e00ff */
.L_x_5:
[----:B-----5:R-:W-:Y:S01]  /*02a0*/  SHF.R.U32.HI R24, RZ, R17, R16 ;  /* 0x00000011ff187219 */ /* 0x020fe20000011610 */
[----:B0-----:R-:W-:-:S03]  /*02b0*/  IMAD.SHL.U32 R8, R15, 0x20, RZ ;  /* 0x000000200f087824 */ /* 0x001fc600078e00ff */
[----:B------:R-:W-:Y:S01]  /*02c0*/  LOP3.LUT R9, R24, 0x1, RZ, 0xc0, !PT ;  /* 0x0000000118097812 */ /* 0x000fe200078ec0ff */
[----:B------:R-:W-:-:S03]  /*02d0*/  IMAD.IADD R8, R8, 0x1, R17 ;  /* 0x0000000108087824 */ /* 0x000fc600078e0211 */
[----:B------:R-:W-:Y:S01]  /*02e0*/  ISETP.NE.U32.AND P0, PT, R9, 0x1, PT ;  /* 0x000000010900780c */ /* 0x000fe20003f05070 */
[----:B------:R-:W-:-:S03]  /*02f0*/  IMAD R9, R8, 0x5, RZ ;  /* 0x0000000508097824 */ /* 0x000fc600078e02ff */
[----:B------:R-:W-:Y:S01]  /*0300*/  R2P PR, R24, 0x7e ;  /* 0x0000007e18007804 */ /* 0x000fe20000000000 */
[----:B------:R-:W-:-:S08]  /*0310*/  IMAD.WIDE.U32 R8, R9, 0x4, R6 ;  /* 0x0000000409087825 */ /* 0x000fd000078e0006 */
[----:B------:R-:W2:Y:S04]  /*0320*/  @!P0 LDG.E R18, desc[UR4][R8.64] ;  /* 0x0000000408128981 */ /* 0x000ea8000c1e1900 */
[----:B------:R-:W3:Y:S04]  /*0330*/  @P1 LDG.E R22, desc[UR4][R8.64+0x14] ;  /* 0x0000140408161981 */ /* 0x000ee8000c1e1900 */
[----:B------:R-:W4:Y:S04]  /*0340*/  @!P0 LDG.E R20, desc[UR4][R8.64+0x10] ;  /* 0x0000100408148981 */ /* 0x000f28000c1e1900 */
[----:B------:R-:W4:Y:S04]  /*0350*/  @P2 LDG.E R28, desc[UR4][R8.64+0x28] ;  /* 0x00002804081c2981 */ /* 0x000f28000c1e1900 */
[----:B------:R-:W4:Y:S04]  /*0360*/  @P1 LDG.E R26, desc[UR4][R8.64+0x24] ;  /* 0x00002404081a1981 */ /* 0x000f28000c1e1900 */
[----:B------:R-:W4:Y:S04]  /*0370*/  @P3 LDG.E R21, desc[UR4][R8.64+0x3c] ;  /* 0x00003c0408153981 */ /* 0x000f28000c1e1900 */
[----:B------:R-:W4:Y:S04]  /*0380*/  @P2 LDG.E R19, desc[UR4][R8.64+0x38] ;  /* 0x0000380408132981 */ /* 0x000f28000c1e1900 */
[----:B------:R-:W4:Y:S04]  /*0390*/  @P4 LDG.E R23, desc[UR4][R8.64+0x50] ;  /* 0x0000500408174981 */ /* 0x000f28000c1e1900 */
[----:B------:R-:W4:Y:S01]  /*03a0*/  @P1 LDG.E R25, desc[UR4][R8.64+0x20] ;  /* 0x0000200408191981 */ /* 0x000f22000c1e1900 */
[----:B--2---:R-:W-:-:S03]  /*03b0*/  @!P0 LOP3.LUT R13, R13, R18, RZ, 0x3c, !PT ;  /* 0x000000120d0d8212 */ /* 0x004fc600078e3cff */
[----:B------:R-:W2:Y:S01]  /*03c0*/  @!P0 LDG.E R18, desc[UR4][R8.64+0x8] ;  /* 0x0000080408128981 */ /* 0x000ea2000c1e1900 */
[----:B---3--:R-:W-:-:S03]  /*03d0*/  @P1 LOP3.LUT R13, R13, R22, RZ, 0x3c, !PT ;  /* 0x000000160d0d1212 */ /* 0x008fc600078e3cff */
[----:B------:R-:W3:Y:S01]  /*03e0*/  @P3 LDG.E R22, desc[UR4][R8.64+0x4c] ;  /* 0x00004c0408163981 */ /* 0x000ee2000c1e1900 */
[----:B----4-:R-:W-:-:S03]  /*03f0*/  @!P0 LOP3.LUT R3, R3, R20, RZ, 0x3c, !PT ;  /* 0x0000001403038212 */ /* 0x010fc600078e3cff */
[----:B------:R-:W4:Y:S01]  /*0400*/  @P1 LDG.E R20, desc[UR4][R8.64+0x1c] ;  /* 0x00001c0408141981 */ /* 0x000f22000c1e1900 */
[----:B------:R-:W-:Y:S02]  /*0410*/  @P2 LOP3.LUT R13, R13, R28, RZ, 0x3c, !PT ;  /* 0x0000001c0d0d2212 */ /* 0x000fe400078e3cff */
[----:B------:R-:W-:Y:S02]  /*0420*/  @P1 LOP3.LUT R3, R3, R26, RZ, 0x3c, !PT ;  /* 0x0000001a03031212 */ /* 0x000fe400078e3cff */
[----:B------:R-:W4:Y:S01]  /*0430*/  @P5 LDG.E R26, desc[UR4][R8.64+0x64] ;  /* 0x00006404081a5981 */ /* 0x000f22000c1e1900 */
[----:B------:R-:W-:-:S03]  /*0440*/  @P3 LOP3.LUT R13, R13, R21, RZ, 0x3c, !PT ;  /* 0x000000150d0d3212 */ /* 0x000fc600078e3cff */
[----:B------:R-:W4:Y:S01]  /*0450*/  @!P0 LDG.E R21, desc[UR4][R8.64+0xc] ;  /* 0x00000c0408158981 */ /* 0x000f22000c1e1900 */
[----:B------:R-:W-:-:S03]  /*0460*/  @P2 LOP3.LUT R3, R3, R19, RZ, 0x3c, !PT ;  /* 0x0000001303032212 */ /* 0x000fc600078e3cff */
[----:B------:R-:W4:Y:S01]  /*0470*/  @!P0 LDG.E R19, desc[UR4][R8.64+0x4] ;  /* 0x0000040408138981 */ /* 0x000f22000c1e1900 */
[----:B------:R-:W-:-:S03]  /*0480*/  @P4 LOP3.LUT R13, R13, R23, RZ, 0x3c, !PT ;  /* 0x000000170d0d4212 */ /* 0x000fc600078e3cff */
[----:B------:R-:W4:Y:S01]  /*0490*/  @P1 LDG.E R23, desc[UR4][R8.64+0x18] ;  /* 0x0000180408171981 */ /* 0x000f22000c1e1900 */
[----:B--2---:R-:W-:-:S03]  /*04a0*/  @!P0 LOP3.LUT R5, R5, R18, RZ, 0x3c, !PT ;  /* 0x0000001205058212 */ /* 0x004fc600078e3cff */
[----:B------:R-:W2:Y:S01]  /*04b0*/  @P2 LDG.E R18, desc[UR4][R8.64+0x30] ;  /* 0x0000300408122981 */ /* 0x000ea2000c1e1900 */
[----:B---3--:R-:W-:-:S03]  /*04c0*/  @P3 LOP3.LUT R3, R3, R22, RZ, 0x3c, !PT ;  /* 0x0000001603033212 */ /* 0x008fc600078e3cff */
[----:B------:R-:W3:Y:S01]  /*04d0*/  @P4 LDG.E R22, desc[UR4][R8.64+0x60] ;  /* 0x0000600408164981 */ /* 0x000ee2000c1e1900 */
[----:B----4-:R-:W-:-:S03]  /*04e0*/  @P1 LOP3.LUT R5, R5, R20, RZ, 0x3c, !PT ;  /* 0x0000001405051212 */ /* 0x010fc600078e3cff */
[----:B------:R-:W4:Y:S01]  /*04f0*/  @P3 LDG.E R20, desc[UR4][R8.64+0x44] ;  /* 0x0000440408143981 */ /* 0x000f22000c1e1900 */
[----:B------:R-:W-:-:S03]  /*0500*/  @P5 LOP3.LUT R13, R13, R26, RZ, 0x3c, !PT ;  /* 0x0000001a0d0d5212 */ /* 0x000fc600078e3cff */
[----:B------:R-:W4:Y:S01]  /*0510*/  @P6 LDG.E R26, desc[UR4][R8.64+0x78] ;  /* 0x00007804081a6981 */ /* 0x000f22000c1e1900 */
[----:B------:R-:W-:-:S03]  /*0520*/  @!P0 LOP3.LUT R2, R2, R21, RZ, 0x3c, !PT ;  /* 0x0000001502028212 */ /* 0x000fc600078e3cff */
[----:B------:R-:W4:Y:S01]  /*0530*/  @P2 LDG.E R21, desc[UR4][R8.64+0x34] ;  /* 0x0000340408152981 */ /* 0x000f22000c1e1900 */
[----:B------:R-:W-:-:S03]  /*0540*/  @!P0 LOP3.LUT R4, R4, R19, RZ, 0x3c, !PT ;  /* 0x0000001304048212 */ /* 0x000fc600078e3cff */
[----:B------:R-:W4:Y:S01]  /*0550*/  @P2 LDG.E R19, desc[UR4][R8.64+0x2c] ;  /* 0x00002c0408132981 */ /* 0x000f22000c1e1900 */
[----:B------:R-:W-:Y:S02]  /*0560*/  @P1 LOP3.LUT R2, R2, R25, RZ, 0x3c, !PT ;  /* 0x0000001902021212 */ /* 0x000fe400078e3cff */
[----:B------:R-:W-:Y:S01]  /*0570*/  @P1 LOP3.LUT R4, R4, R23, RZ, 0x3c, !PT ;  /* 0x0000001704041212 */ /* 0x000fe200078e3cff */
[----:B------:R-:W4:Y:S04]  /*0580*/  @P3 LDG.E R25, desc[UR4][R8.64+0x48] ;  /* 0x0000480408193981 */ /* 0x000f28000c1e1900 */
[----:B------:R-:W4:Y:S01]  /*0590*/  @P3 LDG.E R23, desc[UR4][R8.64+0x40] ;  /* 0x0000400408173981 */ /* 0x000f22000c1e1900 */
[----:B------:R-:W-:Y:S02]  /*05a0*/  LOP3.LUT P0, RZ, R24, 0x80, RZ, 0xc0, !PT ;  /* 0x0000008018ff7812 */ /* 0x000fe4000780c0ff */
[----:B--2---:R-:W-:-:S02]  /*05b0*/  @P2 LOP3.LUT R5, R5, R18, RZ, 0x3c, !PT ;  /* 0x0000001205052212 */ /* 0x004fc400078e3cff */
[----:B------:R-:W2:Y:S01]  /*05c0*/  @P4 LDG.E R18, desc[UR4][R8.64+0x58] ;  /* 0x0000580408124981 */ /* 0x000ea2000c1e1900 */
[----:B---3--:R-:W-:-:S03]  /*05d0*/  @P4 LOP3.LUT R3, R3, R22, RZ, 0x3c, !PT ;  /* 0x0000001603034212 */ /* 0x008fc600078e3cff */
[----:B------:R-:W3:Y:S01]  /*05e0*/  @P5 LDG.E R22, desc[UR4][R8.64+0x74] ;  /* 0x0000740408165981 */ /* 0x000ee2000c1e1900 */
[----:B----4-:R-:W-:-:S03]  /*05f0*/  @P3 LOP3.LUT R5, R5, R20, RZ, 0x3c, !PT ;  /* 0x0000001405053212 */ /* 0x010fc600078e3cff */
[----:B------:R-:W4:Y:S01]  /*0600*/  @P5 LDG.E R20, desc[UR4][R8.64+0x6c] ;  /* 0x00006c0408145981 */ /* 0x000f22000c1e1900 */
[----:B------:R-:W-:-:S03]  /*0610*/  @P6 LOP3.LUT R13, R13, R26, RZ, 0x3c, !PT ;  /* 0x0000001a0d0d6212 */ /* 0x000fc600078e3cff */
        /* <DEDUP_REMOVED lines=9> */
[----:B--2---:R-:W-:-:S03]  /*06b0*/  @P4 LOP3.LUT R5, R5, R18, RZ, 0x3c, !PT ;  /* 0x0000001205054212 */ /* 0x004fc600078e3cff */
        /* <DEDUP_REMOVED lines=15> */
[----:B--2---:R-:W-:-:S04]  /*07b0*/  @P6 LOP3.LUT R5, R5, R18, RZ, 0x3c, !PT ;  /* 0x0000001205056212 */ /* 0x004fc800078e3cff */
[----:B---3--:R-:W-:Y:S02]  /*07c0*/  @P0 LOP3.LUT R5, R5, R22, RZ, 0x3c, !PT ;  /* 0x0000001605050212 */ /* 0x008fe400078e3cff */
[----:B----4-:R-:W-:-:S04]  /*07d0*/  @P6 LOP3.LUT R3, R3, R20, RZ, 0x3c, !PT ;  /* 0x0000001403036212 */ /* 0x010fc800078e3cff */
[----:B------:R-:W-:Y:S02]  /*07e0*/  @P0 LOP3.LUT R3, R3, R26, RZ, 0x3c, !PT ;  /* 0x0000001a03030212 */ /* 0x000fe400078e3cff */
[----:B------:R-:W-:Y:S02]  /*07f0*/  @P6 LOP3.LUT R2, R2, R21, RZ, 0x3c, !PT ;  /* 0x0000001502026212 */ /* 0x000fe400078e3cff */
[----:B------:R-:W-:Y:S02]  /*0800*/  @P6 LOP3.LUT R4, R4, R19, RZ, 0x3c, !PT ;  /* 0x0000001304046212 */ /* 0x000fe400078e3cff */
[----:B------:R-:W-:Y:S02]  /*0810*/  @P0 LOP3.LUT R2, R2, R25, RZ, 0x3c, !PT ;  /* 0x0000001902020212 */ /* 0x000fe400078e3cff */
[----:B------:R-:W-:Y:S02]  /*0820*/  @P0 LOP3.LUT R4, R4, R23, RZ, 0x3c, !PT ;  /* 0x0000001704040212 */ /* 0x000fe400078e3cff */
[----:B------:R-:W-:-:S13]  /*0830*/  R2P PR, R24.B1, 0x7f ;  /* 0x0000007f18007804 */ /* 0x000fda0000001000 */
[----:B------:R-:W2:Y:S04]  /*0840*/  @P0 LDG.E R18, desc[UR4][R8.64+0xa0] ;  /* 0x0000a00408120981 */ /* 0x000ea8000c1e1900 */
[----:B------:R-:W3:Y:S04]  /*0850*/  @P1 LDG.E R20, desc[UR4][R8.64+0xb4] ;  /* 0x0000b40408141981 */ /* 0x000ee8000c1e1900 */
[----:B------:R-:W4:Y:S04]  /*0860*/  @P2 LDG.E R26, desc[UR4][R8.64+0xc8] ;  /* 0x0000c804081a2981 */ /* 0x000f28000c1e1900 */
[----:B------:R-:W4:Y:S04]  /*0870*/  @P3 LDG.E R28, desc[UR4][R8.64+0xdc] ;  /* 0x0000dc04081c3981 */ /* 0x000f28000c1e1900 */
[----:B------:R-:W4:Y:S04]  /*0880*/  @P0 LDG.E R19, desc[UR4][R8.64+0xa4] ;  /* 0x0000a40408130981 */ /* 0x000f28000c1e1900 */
[----:B------:R-:W4:Y:S04]  /*0890*/  @P0 LDG.E R22, desc[UR4][R8.64+0xb0] ;  /* 0x0000b00408160981 */ /* 0x000f28000c1e1900 */
[----:B------:R-:W4:Y:S04]  /*08a0*/  @P4 LDG.E R25, desc[UR4][R8.64+0xf0] ;  /* 0x0000f00408194981 */ /* 0x000f28000c1e1900 */
[----:B------:R-:W4:Y:S04]  /*08b0*/  @P0 LDG.E R21, desc[UR4][R8.64+0xac] ;  /* 0x0000ac0408150981 */ /* 0x000f28000c1e1900 */
[----:B------:R-:W4:Y:S01]  /*08c0*/  @P1 LDG.E R23, desc[UR4][R8.64+0xb8] ;  /* 0x0000b80408171981 */ /* 0x000f22000c1e1900 */
[----:B--2---:R-:W-:-:S03]  /*08d0*/  @P0 LOP3.LUT R13, R13, R18, RZ, 0x3c, !PT ;  /* 0x000000120d0d0212 */ /* 0x004fc600078e3cff */
[----:B------:R-:W2:Y:S01]  /*08e0*/  @P1 LDG.E R18, desc[UR4][R8.64+0xbc] ;  /* 0x0000bc0408121981 */ /* 0x000ea2000c1e1900 */
[----:B---3--:R-:W-:-:S03]  /*08f0*/  @P1 LOP3.LUT R13, R13, R20, RZ, 0x3c, !PT ;  /* 0x000000140d0d1212 */ /* 0x008fc600078e3cff */
[----:B------:R-:W3:Y:S01]  /*0900*/  @P0 LDG.E R20, desc[UR4][R8.64+0xa8] ;  /* 0x0000a80408140981 */ /* 0x000ee2000c1e1900 */
[----:B----4-:R-:W-:-:S03]  /*0910*/  @P2 LOP3.LUT R13, R13, R26, RZ, 0x3c, !PT ;  /* 0x0000001a0d0d2212 */ /* 0x010fc600078e3cff */
[----:B------:R-:W4:Y:S01]  /*0920*/  @P5 LDG.E R26, desc[UR4][R8.64+0x104] ;  /* 0x00010404081a5981 */ /* 0x000f22000c1e1900 */
[----:B------:R-:W-:Y:S02]  /*0930*/  @P3 LOP3.LUT R13, R13, R28, RZ, 0x3c, !PT ;  /* 0x0000001c0d0d3212 */ /* 0x000fe400078e3cff */
[----:B------:R-:W-:Y:S02]  /*0940*/  @P0 LOP3.LUT R4, R4, R19, RZ, 0x3c, !PT ;  /* 0x0000001304040212 */ /* 0x000fe400078e3cff */
        /* <DEDUP_REMOVED lines=9> */
[----:B---3--:R-:W-:-:S03]  /*09e0*/  @P0 LOP3.LUT R5, R5, R20, RZ, 0x3c, !PT ;  /* 0x0000001405050212 */ /* 0x008fc600078e3cff */
[----:B------:R-:W3:Y:S01]  /*09f0*/  @P1 LDG.E R20, desc[UR4][R8.64+0xc4] ;  /* 0x0000c40408141981 */ /* 0x000ee2000c1e1900 */
[----:B--2---:R-:W-:-:S03]  /*0a00*/  @P1 LOP3.LUT R5, R5, R18, RZ, 0x3c, !PT ;  /* 0x0000001205051212 */ /* 0x004fc600078e3cff */
[----:B------:R-:W2:Y:S01]  /*0a10*/  @P3 LDG.E R18, desc[UR4][R8.64+0xe4] ;  /* 0x0000e40408123981 */ /* 0x000ea2000c1e1900 */
[----:B------:R-:W-:Y:S02]  /*0a20*/  LOP3.LUT P0, RZ, R24, 0x8000, RZ, 0xc0, !PT ;  /* 0x0000800018ff7812 */ /* 0x000fe4000780c0ff */
[----:B----4-:R-:W-:Y:S01]  /*0a30*/  @P5 LOP3.LUT R13, R13, R26, RZ, 0x3c, !PT ;  /* 0x0000001a0d0d5212 */ /* 0x010fe200078e3cff */
[----:B------:R-:W4:Y:S04]  /*0a40*/  @P2 LDG.E R24, desc[UR4][R8.64+0xd8] ;  /* 0x0000d80408182981 */ /* 0x000f28000c1e1900 */
[----:B------:R-:W4:Y:S01]  /*0a50*/  @P6 LDG.E R26, desc[UR4][R8.64+0x118] ;  /* 0x00011804081a6981 */ /* 0x000f22000c1e1900 */
[----:B------:R-:W-:Y:S02]  /*0a60*/  @P1 LOP3.LUT R2, R2, R19, RZ, 0x3c, !PT ;  /* 0x0000001302021212 */ /* 0x000fe400078e3cff */
[----:B------:R-:W-:Y:S01]  /*0a70*/  @P2 LOP3.LUT R5, R5, R22, RZ, 0x3c, !PT ;  /* 0x0000001605052212 */ /* 0x000fe200078e3cff */
[----:B------:R-:W4:Y:S04]  /*0a80*/  @P3 LDG.E R19, desc[UR4][R8.64+0xe8] ;  /* 0x0000e80408133981 */ /* 0x000f28000c1e1900 */
[----:B------:R-:W4:Y:S01]  /*0a90*/  @P4 LDG.E R22, desc[UR4][R8.64+0xf8] ;  /* 0x0000f80408164981 */ /* 0x000f22000c1e1900 */
[----:B------:R-:W-:-:S03]  /*0aa0*/  @P2 LOP3.LUT R4, R4, R21, RZ, 0x3c, !PT ;  /* 0x0000001504042212 */ /* 0x000fc600078e3cff */
[----:B------:R-:W4:Y:S01]  /*0ab0*/  @P4 LDG.E R21, desc[UR4][R8.64+0xf4] ;  /* 0x0000f40408154981 */ /* 0x000f22000c1e1900 */
[----:B------:R-:W-:-:S03]  /*0ac0*/  @P2 LOP3.LUT R2, R2, R23, RZ, 0x3c, !PT ;  /* 0x0000001702022212 */ /* 0x000fc600078e3cff */
[----:B------:R-:W4:Y:S01]  /*0ad0*/  @P4 LDG.E R23, desc[UR4][R8.64+0xfc] ;  /* 0x0000fc0408174981 */ /* 0x000f22000c1e1900 */
[----:B------:R-:W-:-:S03]  /*0ae0*/  @P3 LOP3.LUT R4, R4, R25, RZ, 0x3c, !PT ;  /* 0x0000001904043212 */ /* 0x000fc600078e3cff */
[----:B------:R-:W4:Y:S04]  /*0af0*/  @P5 LDG.E R25, desc[UR4][R8.64+0x108] ;  /* 0x0001080408195981 */ /* 0x000f28000c1e1900 */
[----:B------:R-:W4:Y:S01]  /*0b00*/  @P0 LDG.E R27, desc[UR4][R8.64+0x138] ;  /* 0x00013804081b0981 */ /* 0x000f22000c1e1900 */
[----:B---3--:R-:W-:-:S03]  /*0b10*/  @P1 LOP3.LUT R3, R3, R20, RZ, 0x3c, !PT ;  /* 0x0000001403031212 */ /* 0x008fc600078e3cff */
[----:B------:R-:W3:Y:S01]  /*0b20*/  @P3 LDG.E R20, desc[UR4][R8.64+0xec] ;  /* 0x0000ec0408143981 */ /* 0x000ee2000c1e1900 */
[----:B--2---:R-:W-:-:S03]  /*0b30*/  @P3 LOP3.LUT R5, R5, R18, RZ, 0x3c, !PT ;  /* 0x0000001205053212 */ /* 0x004fc600078e3cff */
[----:B------:R-:W2:Y:S01]  /*0b40*/  @P5 LDG.E R18, desc[UR4][R8.64+0x10c] ;  /* 0x00010c0408125981 */ /* 0x000ea2000c1e1900 */
        /* <DEDUP_REMOVED lines=22> */
[----:B------:R-:W-:-:S05]  /*0cb0*/  VIADD R17, R17, 0x10 ;  /* 0x0000001011117836 */ /* 0x000fca0000000000 */
[----:B------:R-:W-:Y:S02]  /*0cc0*/  ISETP.NE.AND P1, PT, R17, 0x20, PT ;  /* 0x000000201100780c */ /* 0x000fe40003f25270 */
[----:B------:R-:W-:Y:S02]  /*0cd0*/  @P5 LOP3.LUT R2, R2, R19, RZ, 0x3c, !PT ;  /* 0x0000001302025212 */ /* 0x000fe400078e3cff */
[----:B------:R-:W-:Y:S02]  /*0ce0*/  @P6 LOP3.LUT R4, R4, R21, RZ, 0x3c, !PT ;  /* 0x0000001504046212 */ /* 0x000fe400078e3cff */
[----:B------:R-:W-:Y:S02]  /*0cf0*/  @P6 LOP3.LUT R5, R5, R22, RZ, 0x3c, !PT ;  /* 0x0000001605056212 */ /* 0x000fe400078e3cff */
[----:B------:R-:W-:Y:S02]  /*0d00*/  @P6 LOP3.LUT R2, R2, R23, RZ, 0x3c, !PT ;  /* 0x0000001702026212 */ /* 0x000fe400078e3cff */
[----:B------:R-:W-:-:S02]  /*0d10*/  @P0 LOP3.LUT R4, R4, R25, RZ, 0x3c, !PT ;  /* 0x0000001904040212 */ /* 0x000fc400078e3cff */
[----:B------:R-:W-:Y:S02]  /*0d20*/  @P0 LOP3.LUT R2, R2, R27, RZ, 0x3c, !PT ;  /* 0x0000001b02020212 */ /* 0x000fe400078e3cff */
[----:B---3--:R-:W-:-:S04]  /*0d30*/  @P5 LOP3.LUT R3, R3, R20, RZ, 0x3c, !PT ;  /* 0x0000001403035212 */ /* 0x008fc800078e3cff */
[----:B--2---:R-:W-:Y:S02]  /*0d40*/  @P6 LOP3.LUT R3, R3, R18, RZ, 0x3c, !PT ;  /* 0x0000001203036212 */ /* 0x004fe400078e3cff */
[----:B----4-:R-:W-:Y:S02]  /*0d50*/  @P0 LOP3.LUT R5, R5, R24, RZ, 0x3c, !PT ;  /* 0x0000001805050212 */ /* 0x010fe400078e3cff */
[----:B------:R-:W-:Y:S01]  /*0d60*/  @P0 LOP3.LUT R3, R3, R26, RZ, 0x3c, !PT ;  /* 0x0000001a03030212 */ /* 0x000fe200078e3cff */
[----:B------:R-:W-:Y:S06]  /*0d70*/  @P1 BRA `(.L_x_5) ;  /* 0xfffffff400481947 */ /* 0x000fec000383ffff */
[----:B------:R-:W-:-:S05]  /*0d80*/  VIADD R15, R15, 0x1 ;  /* 0x000000010f0f7836 */ /* 0x000fca0000000000 */
[----:B------:R-:W-:-:S13]  /*0d90*/  ISETP.NE.AND P0, PT, R15, 0x5, PT ;  /* 0x000000050f00780c */ /* 0x000fda0003f05270 */
[----:B------:R-:W-:Y:S05]  /*0da0*/  @P0 BRA `(.L_x_6) ;  /* 0xfffffff400240947 */ /* 0x000fea000383ffff */
[----:B------:R-:W0:Y:S01]  /*0db0*/  LDC.64 R8, c[0x0][0x380] ;  /* 0x0000e000ff087b82 */ /* 0x000e220000000a00 */
[----:B------:R-:W-:Y:S01]  /*0dc0*/  VIADD R12, R12, 0x1 ;  /* 0x000000010c0c7836 */ /* 0x000fe20000000000 */
[----:B------:R-:W-:-:S04]  /*0dd0*/  LOP3.LUT R15, R0, 0x3, RZ, 0xc0, !PT ;  /* 0x00000003000f7812 */ /* 0x000fc800078ec0ff */
[----:B------:R-:W-:Y:S01]  /*0de0*/  ISETP.GE.U32.AND P0, PT, R12, R15, PT ;  /* 0x0000000f0c00720c */ /* 0x000fe20003f06070 */
[----:B0-----:R-:W-:-:S05]  /*0df0*/  IMAD.WIDE.U32 R8, R14, 0x30, R8 ;  /* 0x000000300e087825 */ /* 0x001fca00078e0008 */
[----:B------:R0:W-:Y:S04]  /*0e00*/  STG.E.64 desc[UR4][R8.64+0x8], R4 ;  /* 0x0000080408007986 */ /* 0x0001e8000c101b04 */
[----:B------:R0:W-:Y:S04]  /*0e10*/  STG.E.64 desc[UR4][R8.64+0x10], R2 ;  /* 0x0000100208007986 */ /* 0x0001e8000c101b04 */
[----:B------:R0:W-:Y:S01]  /*0e20*/  STG.E desc[UR4][R8.64+0x4], R13 ;  /* 0x0000040d08007986 */ /* 0x0001e2000c101904 */
[----:B------:R-:W-:Y:S05]  /*0e30*/  @!P0 BRA `(.L_x_7) ;  /* 0xfffffff000f08947 */ /* 0x000fea000383ffff */
.L_x_4:
[----:B------:R-:W-:Y:S05]  /*0e40*/  BSYNC.RECONVERGENT B1 ;  /* 0x0000000000017941 */ /* 0x000fea0003800200 */
.L_x_3:
[----:B------:R-:W-:Y:S01]  /*0e50*/  ISETP.GT.U32.AND P0, PT, R0, 0x3, PT ;  /* 0x000000030000780c */ /* 0x000fe20003f04070 */
[----:B------:R-:W-:Y:S01]  /*0e60*/  VIADD R10, R10, 0x1 ;  /* 0x000000010a0a7836 */ /* 0x000fe20000000000 */
[--C-:B------:R-:W-:Y:S02]  /*0e70*/  SHF.R.U64 R0, R0, 0x2, R11.reuse ;  /* 0x0000000200007819 */ /* 0x100fe4000000120b */
[----:B------:R-:W-:Y:S02]  /*0e80*/  ISETP.GT.U32.AND.EX P0, PT, R11, RZ, PT, P0 ;  /* 0x000000ff0b00720c */ /* 0x000fe40003f04100 */
[----:B------:R-:W-:-:S11]  /*0e90*/  SHF.R.U32.HI R11, RZ, 0x2, R11 ;  /* 0x00000002ff0b7819 */ /* 0x000fd6000001160b */
[----:B------:R-:W-:Y:S05]  /*0ea0*/  @P0 BRA `(.L_x_8) ;  /* 0xfffffff000b40947 */ /* 0x000fea000383ffff */
.L_x_2:
[----:B------:R-:W-:Y:S05]  /*0eb0*/  BSYNC.RECONVERGENT B0 ;  /* 0x0000000000007941 */ /* 0x000fea0003800200 */
.L_x_1:
[----:B0-----:R-:W0:Y:S01]  /*0ec0*/  S2R R5, SR_TID.X ;  /* 0x0000000000057919 */ /* 0x001e220000002100 */
[----:B------:R-:W0:Y:S02]  /*0ed0*/  LDC.64 R2, c[0x0][0x380] ;  /* 0x0000e000ff027b82 */ /* 0x000e240000000a00 */
[----:B0-----:R-:W-:-:S05]  /*0ee0*/  IMAD.WIDE.U32 R2, R5, 0x30, R2 ;  /* 0x0000003005027825 */ /* 0x001fca00078e0002 */
[----:B------:R-:W-:Y:S04]  /*0ef0*/  STG.E.64 desc[UR4][R2.64+0x18], RZ ;  /* 0x000018ff02007986 */ /* 0x000fe8000c101b04 */
[----:B------:R-:W-:Y:S04]  /*0f00*/  STG.E desc[UR4][R2.64+0x20], RZ ;  /* 0x000020ff02007986 */ /* 0x000fe8000c101904 */
[----:B------:R-:W-:Y:S01]  /*0f10*/  STG.E.64 desc[UR4][R2.64+0x28], RZ ;  /* 0x000028ff02007986 */ /* 0x000fe2000c101b04 */
[----:B------:R-:W-:Y:S05]  /*0f20*/  EXIT ;  /* 0x000000000000794d */ /* 0x000fea0003800000 */
.L_x_9:
        /* <DEDUP_REMOVED lines=13> */
.L_x_11:


//--------------------- .nv.global.init           --------------------------
	.section	.nv.global.init,"aw",@progbits
	.align	4
.nv.global.init:
	.type		mrg32k3aM1SubSeq,@object
	.size		mrg32k3aM1SubSeq,(mrg32k3aM2SubSeq - mrg32k3aM1SubSeq)
mrg32k3aM1SubSeq:
        /*0000*/ 	.byte	0x0b, 0xcc, 0xee, 0x04, 0x73, 0x29, 0x8b, 0x6f, 0xf6, 0x53, 0x03, 0xf6, 0x23, 0xf6, 0xea, 0xda
        /* <DEDUP_REMOVED lines=125> */
	.type		mrg32k3aM2SubSeq,@object
	.size		mrg32k3aM2SubSeq,(mrg32k3aM1 - mrg32k3aM2SubSeq)
mrg32k3aM2SubSeq:
        /* <DEDUP_REMOVED lines=126> */
	.type		mrg32k3aM1,@object
	.size		mrg32k3aM1,(mrg32k3aM1Seq - mrg32k3aM1)
mrg32k3aM1:
        /* <DEDUP_REMOVED lines=144> */
	.type		mrg32k3aM1Seq,@object
	.size		mrg32k3aM1Seq,(mrg32k3aM2 - mrg32k3aM1Seq)
mrg32k3aM1Seq:
        /* <DEDUP_REMOVED lines=144> */
	.type		mrg32k3aM2,@object
	.size		mrg32k3aM2,(mrg32k3aM2Seq - mrg32k3aM2)
mrg32k3aM2:
        /* <DEDUP_REMOVED lines=144> */
	.type		mrg32k3aM2Seq,@object
	.size		mrg32k3aM2Seq,(precalc_xorwow_matrix - mrg32k3aM2Seq)
mrg32k3aM2Seq:
        /* <DEDUP_REMOVED lines=144> */
	.type		precalc_xorwow_matrix,@object
	.size		precalc_xorwow_matrix,(precalc_xorwow_offset_matrix - precalc_xorwow_matrix)
precalc_xorwow_matrix:
        /* <DEDUP_REMOVED lines=6400> */
	.type		precalc_xorwow_offset_matrix,@object
	.size		precalc_xorwow_offset_matrix,(.L_1 - precalc_xorwow_offset_matrix)
precalc_xorwow_offset_matrix:
        /* <DEDUP_REMOVED lines=6400> */
.L_1:


//--------------------- .nv.shared.reserved.0     --------------------------
	.section	.nv.shared.reserved.0,"aw",@nobits
	.weak		__nv_reservedSMEM_offset_0_alias
	.size		__nv_reservedSMEM_offset_0_alias, 0, 64
	.other		__nv_reservedSMEM_offset_0_alias,@"STO_CUDA_RESERVED_SHARED STV_DEFAULT"
__nv_reservedSMEM_offset_0_alias:
	.zero		0
	.zero		64


//--------------------- .nv.constant0._Z8generateP17curandStateXORWOWPf --------------------------
	.section	.nv.constant0._Z8generateP17curandStateXORWOWPf,"a",@progbits
	.sectionflags	@""
	.align	4
.nv.constant0._Z8generateP17curandStateXORWOWPf:
	.zero		912


//--------------------- .nv.constant0._Z12setup_kernelP17curandStateXORWOWm --------------------------
	.section	.nv.constant0._Z12setup_kernelP17curandStateXORWOWm,"a",@progbits
	.sectionflags	@""
	.align	4
.nv.constant0._Z12setup_kernelP17curandStateXORWOWm:
	.zero		912


//--------------------- SYMBOLS --------------------------

	.type		.nv.reservedSmem.offset0,@object
	.size		.nv.reservedSmem.offset0,0x4
